//
// Generated by NVIDIA NVVM Compiler
//
// Compiler Build ID: CL-36424714
// Cuda compilation tools, release 13.0, V13.0.88
// Based on NVVM 20.0.0
//

.version 9.0
.target sm_100
.address_size 64

	// .globl	_Z13primitive_addPfS_S_m
// _ZZ13share_mem_addPfS_S_mE5cache has been demoted

.visible .entry _Z13primitive_addPfS_S_m(
	.param .u64 .ptr .align 1 _Z13primitive_addPfS_S_m_param_0,
	.param .u64 .ptr .align 1 _Z13primitive_addPfS_S_m_param_1,
	.param .u64 .ptr .align 1 _Z13primitive_addPfS_S_m_param_2,
	.param .u64 _Z13primitive_addPfS_S_m_param_3
)
{
	.reg .pred 	%p<2>;
	.reg .b32 	%r<5>;
	.reg .b32 	%f<4>;
	.reg .b64 	%rd<13>;

	ld.param.u64 	%rd2, [_Z13primitive_addPfS_S_m_param_0];
	ld.param.u64 	%rd3, [_Z13primitive_addPfS_S_m_param_1];
	ld.param.u64 	%rd4, [_Z13primitive_addPfS_S_m_param_2];
	ld.param.u64 	%rd5, [_Z13primitive_addPfS_S_m_param_3];
	mov.u32 	%r1, %tid.x;
	mov.u32 	%r2, %ctaid.x;
	mov.u32 	%r3, %ntid.x;
	mad.lo.s32 	%r4, %r2, %r3, %r1;
	cvt.s64.s32 	%rd1, %r4;
	setp.le.u64 	%p1, %rd5, %rd1;
	@%p1 bra 	$L__BB0_2;
	cvta.to.global.u64 	%rd6, %rd2;
	cvta.to.global.u64 	%rd7, %rd3;
	cvta.to.global.u64 	%rd8, %rd4;
	shl.b64 	%rd9, %rd1, 2;
	add.s64 	%rd10, %rd6, %rd9;
	ld.global.f32 	%f1, [%rd10];
	add.s64 	%rd11, %rd7, %rd9;
	ld.global.f32 	%f2, [%rd11];
	add.f32 	%f3, %f1, %f2;
	add.s64 	%rd12, %rd8, %rd9;
	st.global.f32 	[%rd12], %f3;
$L__BB0_2:
	bar.sync 	0;
	ret;

}
	// .globl	_Z15grid_stride_addPfS_S_m
.visible .entry _Z15grid_stride_addPfS_S_m(
	.param .u64 .ptr .align 1 _Z15grid_stride_addPfS_S_m_param_0,
	.param .u64 .ptr .align 1 _Z15grid_stride_addPfS_S_m_param_1,
	.param .u64 .ptr .align 1 _Z15grid_stride_addPfS_S_m_param_2,
	.param .u64 _Z15grid_stride_addPfS_S_m_param_3
)
{
	.reg .pred 	%p<3>;
	.reg .b32 	%r<10>;
	.reg .b32 	%f<4>;
	.reg .b64 	%rd<16>;

	ld.param.u64 	%rd7, [_Z15grid_stride_addPfS_S_m_param_0];
	ld.param.u64 	%rd8, [_Z15grid_stride_addPfS_S_m_param_1];
	ld.param.u64 	%rd9, [_Z15grid_stride_addPfS_S_m_param_2];
	ld.param.u64 	%rd10, [_Z15grid_stride_addPfS_S_m_param_3];
	mov.u32 	%r6, %tid.x;
	mov.u32 	%r7, %ctaid.x;
	mov.u32 	%r1, %ntid.x;
	mad.lo.s32 	%r9, %r7, %r1, %r6;
	cvt.s64.s32 	%rd15, %r9;
	setp.le.u64 	%p1, %rd10, %rd15;
	@%p1 bra 	$L__BB1_3;
	mov.u32 	%r8, %nctaid.x;
	mul.lo.s32 	%r3, %r1, %r8;
	cvta.to.global.u64 	%rd2, %rd7;
	cvta.to.global.u64 	%rd3, %rd8;
	cvta.to.global.u64 	%rd4, %rd9;
$L__BB1_2:
	shl.b64 	%rd11, %rd15, 2;
	add.s64 	%rd12, %rd2, %rd11;
	ld.global.f32 	%f1, [%rd12];
	add.s64 	%rd13, %rd3, %rd11;
	ld.global.f32 	%f2, [%rd13];
	add.f32 	%f3, %f1, %f2;
	add.s64 	%rd14, %rd4, %rd11;
	st.global.f32 	[%rd14], %f3;
	add.s32 	%r9, %r9, %r3;
	cvt.s64.s32 	%rd15, %r9;
	setp.gt.u64 	%p2, %rd10, %rd15;
	@%p2 bra 	$L__BB1_2;
$L__BB1_3:
	ret;

}
	// .globl	_Z13share_mem_addPfS_S_m
.visible .entry _Z13share_mem_addPfS_S_m(
	.param .u64 .ptr .align 1 _Z13share_mem_addPfS_S_m_param_0,
	.param .u64 .ptr .align 1 _Z13share_mem_addPfS_S_m_param_1,
	.param .u64 .ptr .align 1 _Z13share_mem_addPfS_S_m_param_2,
	.param .u64 _Z13share_mem_addPfS_S_m_param_3
)
{
	.reg .pred 	%p<3>;
	.reg .b32 	%r<11>;
	.reg .b32 	%f<9>;
	.reg .b64 	%rd<15>;
	// demoted variable
	.shared .align 4 .b8 _ZZ13share_mem_addPfS_S_mE5cache[1024];
	ld.param.u64 	%rd3, [_Z13share_mem_addPfS_S_m_param_0];
	ld.param.u64 	%rd4, [_Z13share_mem_addPfS_S_m_param_1];
	ld.param.u64 	%rd6, [_Z13share_mem_addPfS_S_m_param_2];
	ld.param.u64 	%rd5, [_Z13share_mem_addPfS_S_m_param_3];
	cvta.to.global.u64 	%rd7, %rd6;
	mov.u32 	%r5, %tid.x;
	mov.u32 	%r6, %ctaid.x;
	mov.u32 	%r7, %ntid.x;
	mad.lo.s32 	%r10, %r6, %r7, %r5;
	cvt.s64.s32 	%rd1, %r10;
	mul.wide.s32 	%rd8, %r10, 4;
	add.s64 	%rd2, %rd7, %rd8;
	ld.global.f32 	%f8, [%rd2];
	shl.b32 	%r8, %r5, 2;
	mov.u32 	%r9, _ZZ13share_mem_addPfS_S_mE5cache;
	add.s32 	%r2, %r9, %r8;
	st.shared.f32 	[%r2], %f8;
	setp.le.u64 	%p1, %rd5, %rd1;
	@%p1 bra 	$L__BB2_4;
	cvta.to.global.u64 	%rd9, %rd3;
	cvta.to.global.u64 	%rd10, %rd4;
	shl.b64 	%rd11, %rd1, 2;
	add.s64 	%rd12, %rd9, %rd11;
	ld.global.f32 	%f5, [%rd12];
	add.s64 	%rd13, %rd10, %rd11;
	ld.global.f32 	%f6, [%rd13];
	add.f32 	%f2, %f5, %f6;
$L__BB2_2:
	add.f32 	%f8, %f8, %f2;
	add.s32 	%r10, %r10, 256;
	cvt.s64.s32 	%rd14, %r10;
	setp.gt.u64 	%p2, %rd5, %rd14;
	@%p2 bra 	$L__BB2_2;
	st.shared.f32 	[%r2], %f8;
$L__BB2_4:
	bar.sync 	0;
	ld.shared.f32 	%f7, [%r2];
	st.global.f32 	[%rd2], %f7;
	ret;

}


// ===== COMPILED SASS (sm_100) =====

	.target	sm_100

	.elftype	@"ET_EXEC"


//--------------------- .note.nv.tkinfo           --------------------------
	.section	.note.nv.tkinfo,"",@"SHT_NOTE"
	.sectionflags	@"SHF_NOTE_NV_TKINFO"
	.tkinfo
        /*0018*/ 	.word	0x00000002
        /*0030*/ 	.string	""
        /*0030*/ 	.string	"ptxas"
        /*0030*/ 	.string	"Cuda compilation tools, release 13.0, V13.0.88"
        /*0030*/ 	.string	"Build cuda_13.0.r13.0/compiler.36424714_0"
        /*0030*/ 	.string	"-arch sm_100 -m 64 "



//--------------------- .note.nv.cuinfo           --------------------------
	.section	.note.nv.cuinfo,"",@"SHT_NOTE"
	.sectionflags	@"SHF_NOTE_NV_CUINFO"
        /*0018*/ 	.short	0x0002
        /*001a*/ 	.short	0x0064
        /*001c*/ 	.short	0x0082
	.zero		2


//--------------------- .nv.info                  --------------------------
	.section	.nv.info,"",@"SHT_CUDA_INFO"
	.align	4


	//----- nvinfo : EIATTR_REGCOUNT
	.align		4
        /*0000*/ 	.byte	0x04, 0x2f
        /*0002*/ 	.short	(.L_1 - .L_0)
	.align		4
.L_0:
        /*0004*/ 	.word	index@(_Z13primitive_addPfS_S_m)
        /*0008*/ 	.word	0x0000000c


	//----- nvinfo : EIATTR_FRAME_SIZE
	.align		4
.L_1:
        /*000c*/ 	.byte	0x04, 0x11
        /*000e*/ 	.short	(.L_3 - .L_2)
	.align		4
.L_2:
        /*0010*/ 	.word	index@(_Z13primitive_addPfS_S_m)
        /*0014*/ 	.word	0x00000000


	//----- nvinfo : EIATTR_REGCOUNT
	.align		4
.L_3:
        /*0018*/ 	.byte	0x04, 0x2f
        /*001a*/ 	.short	(.L_5 - .L_4)
	.align		4
.L_4:
        /*001c*/ 	.word	index@(_Z15grid_stride_addPfS_S_m)
        /*0020*/ 	.word	0x00000010


	//----- nvinfo : EIATTR_FRAME_SIZE
	.align		4
.L_5:
        /*0024*/ 	.byte	0x04, 0x11
        /*0026*/ 	.short	(.L_7 - .L_6)
	.align		4
.L_6:
        /*0028*/ 	.word	index@(_Z15grid_stride_addPfS_S_m)
        /*002c*/ 	.word	0x00000000


	//----- nvinfo : EIATTR_REGCOUNT
	.align		4
.L_7:
        /*0030*/ 	.byte	0x04, 0x2f
        /*0032*/ 	.short	(.L_9 - .L_8)
	.align		4
.L_8:
        /*0034*/ 	.word	index@(_Z13share_mem_addPfS_S_m)
        /*0038*/ 	.word	0x00000010


	//----- nvinfo : EIATTR_FRAME_SIZE
	.align		4
.L_9:
        /*003c*/ 	.byte	0x04, 0x11
        /*003e*/ 	.short	(.L_11 - .L_10)
	.align		4
.L_10:
        /*0040*/ 	.word	index@(_Z13share_mem_addPfS_S_m)
        /*0044*/ 	.word	0x00000000


	//----- nvinfo : EIATTR_MIN_STACK_SIZE
	.align		4
.L_11:
        /*0048*/ 	.byte	0x04, 0x12
        /*004a*/ 	.short	(.L_13 - .L_12)
	.align		4
.L_12:
        /*004c*/ 	.word	index@(_Z13share_mem_addPfS_S_m)
        /*0050*/ 	.word	0x00000000


	//----- nvinfo : EIATTR_MIN_STACK_SIZE
	.align		4
.L_13:
        /*0054*/ 	.byte	0x04, 0x12
        /*0056*/ 	.short	(.L_15 - .L_14)
	.align		4
.L_14:
        /*0058*/ 	.word	index@(_Z15grid_stride_addPfS_S_m)
        /*005c*/ 	.word	0x00000000


	//----- nvinfo : EIATTR_MIN_STACK_SIZE
	.align		4
.L_15:
        /*0060*/ 	.byte	0x04, 0x12
        /*0062*/ 	.short	(.L_17 - .L_16)
	.align		4
.L_16:
        /*0064*/ 	.word	index@(_Z13primitive_addPfS_S_m)
        /*0068*/ 	.word	0x00000000
.L_17:


//--------------------- .nv.compat                --------------------------
	.section	.nv.compat,"",@"SHT_CUDA_COMPAT_INFO"
	.align	4
        /*0000*/ 	.byte	0x02, 0x09, 0x00, 0x00, 0x02, 0x02, 0x01, 0x00, 0x02, 0x05, 0x05, 0x00, 0x03, 0x07, 0x01, 0x01
        /*0010*/ 	.byte	0x02, 0x03, 0x00, 0x00, 0x02, 0x06, 0x01, 0x00, 0x04, 0x0b, 0x08, 0x00, 0x09, 0x00, 0x00, 0x00
        /*0020*/ 	.byte	0x00, 0x00, 0x00, 0x00


//--------------------- .nv.info._Z13share_mem_addPfS_S_m --------------------------
	.section	.nv.info._Z13share_mem_addPfS_S_m,"",@"SHT_CUDA_INFO"
	.sectionflags	@""
	.align	4


	//----- nvinfo : EIATTR_CUDA_API_VERSION
	.align		4
        /*0000*/ 	.byte	0x04, 0x37
        /*0002*/ 	.short	(.L_19 - .L_18)
.L_18:
        /*0004*/ 	.word	0x00000082


	//----- nvinfo : EIATTR_KPARAM_INFO
	.align		4
.L_19:
        /*0008*/ 	.byte	0x04, 0x17
        /*000a*/ 	.short	(.L_21 - .L_20)
.L_20:
        /*000c*/ 	.word	0x00000000
        /*0010*/ 	.short	0x0003
        /*0012*/ 	.short	0x0018
        /*0014*/ 	.byte	0x00, 0xf0, 0x21, 0x00


	//----- nvinfo : EIATTR_KPARAM_INFO
	.align		4
.L_21:
        /*0018*/ 	.byte	0x04, 0x17
        /*001a*/ 	.short	(.L_23 - .L_22)
.L_22:
        /*001c*/ 	.word	0x00000000
        /*0020*/ 	.short	0x0002
        /*0022*/ 	.short	0x0010
        /*0024*/ 	.byte	0x00, 0xf5, 0x21, 0x00


	//----- nvinfo : EIATTR_KPARAM_INFO
	.align		4
.L_23:
        /*0028*/ 	.byte	0x04, 0x17
        /*002a*/ 	.short	(.L_25 - .L_24)
.L_24:
        /*002c*/ 	.word	0x00000000
        /*0030*/ 	.short	0x0001
        /*0032*/ 	.short	0x0008
        /*0034*/ 	.byte	0x00, 0xf5, 0x21, 0x00


	//----- nvinfo : EIATTR_KPARAM_INFO
	.align		4
.L_25:
        /*0038*/ 	.byte	0x04, 0x17
        /*003a*/ 	.short	(.L_27 - .L_26)
.L_26:
        /*003c*/ 	.word	0x00000000
        /*0040*/ 	.short	0x0000
        /*0042*/ 	.short	0x0000
        /*0044*/ 	.byte	0x00, 0xf5, 0x21, 0x00


	//----- nvinfo : EIATTR_SPARSE_MMA_MASK
	.align		4
.L_27:
        /*0048*/ 	.byte	0x03, 0x50
        /*004a*/ 	.short	0x0000


	//----- nvinfo : EIATTR_MAXREG_COUNT
	.align		4
        /*004c*/ 	.byte	0x03, 0x1b
        /*004e*/ 	.short	0x00ff


	//----- nvinfo : EIATTR_NUM_BARRIERS
	.align		4
        /*0050*/ 	.byte	0x02, 0x4c
        /*0052*/ 	.byte	0x01
	.zero		1


	//----- nvinfo : EIATTR_MERCURY_ISA_VERSION
	.align		4
        /*0054*/ 	.byte	0x03, 0x5f
        /*0056*/ 	.short	0x0101


	//----- nvinfo : EIATTR_VRC_CTA_INIT_COUNT
	.align		4
        /*0058*/ 	.byte	0x02, 0x4a
	.zero		1
	.zero		1


	//----- nvinfo : EIATTR_EXIT_INSTR_OFFSETS
	.align		4
        /*005c*/ 	.byte	0x04, 0x1c
        /*005e*/ 	.short	(.L_29 - .L_28)


	//   ....[0]....
.L_28:
        /*0060*/ 	.word	0x000002b0


	//----- nvinfo : EIATTR_CRS_STACK_SIZE
	.align		4
.L_29:
        /*0064*/ 	.byte	0x04, 0x1e
        /*0066*/ 	.short	(.L_31 - .L_30)
.L_30:
        /*0068*/ 	.word	0x00000000


	//----- nvinfo : EIATTR_CBANK_PARAM_SIZE
	.align		4
.L_31:
        /*006c*/ 	.byte	0x03, 0x19
        /*006e*/ 	.short	0x0020


	//----- nvinfo : EIATTR_PARAM_CBANK
	.align		4
        /*0070*/ 	.byte	0x04, 0x0a
        /*0072*/ 	.short	(.L_33 - .L_32)
	.align		4
.L_32:
        /*0074*/ 	.word	index@(.nv.constant0._Z13share_mem_addPfS_S_m)
        /*0078*/ 	.short	0x0380
        /*007a*/ 	.short	0x0020


	//----- nvinfo : EIATTR_SW_WAR
	.align		4
.L_33:
        /*007c*/ 	.byte	0x04, 0x36
        /*007e*/ 	.short	(.L_35 - .L_34)
.L_34:
        /*0080*/ 	.word	0x00000008
.L_35:


//--------------------- .nv.info._Z15grid_stride_addPfS_S_m --------------------------
	.section	.nv.info._Z15grid_stride_addPfS_S_m,"",@"SHT_CUDA_INFO"
	.sectionflags	@""
	.align	4


	//----- nvinfo : EIATTR_CUDA_API_VERSION
	.align		4
        /*0000*/ 	.byte	0x04, 0x37
        /*0002*/ 	.short	(.L_37 - .L_36)
.L_36:
        /*0004*/ 	.word	0x00000082


	//----- nvinfo : EIATTR_KPARAM_INFO
	.align		4
.L_37:
        /*0008*/ 	.byte	0x04, 0x17
        /*000a*/ 	.short	(.L_39 - .L_38)
.L_38:
        /*000c*/ 	.word	0x00000000
        /*0010*/ 	.short	0x0003
        /*0012*/ 	.short	0x0018
        /*0014*/ 	.byte	0x00, 0xf0, 0x21, 0x00


	//----- nvinfo : EIATTR_KPARAM_INFO
	.align		4
.L_39:
        /*0018*/ 	.byte	0x04, 0x17
        /*001a*/ 	.short	(.L_41 - .L_40)
.L_40:
        /*001c*/ 	.word	0x00000000
        /*0020*/ 	.short	0x0002
        /*0022*/ 	.short	0x0010
        /*0024*/ 	.byte	0x00, 0xf5, 0x21, 0x00


	//----- nvinfo : EIATTR_KPARAM_INFO
	.align		4
.L_41:
        /*0028*/ 	.byte	0x04, 0x17
        /*002a*/ 	.short	(.L_43 - .L_42)
.L_42:
        /*002c*/ 	.word	0x00000000
        /*0030*/ 	.short	0x0001
        /*0032*/ 	.short	0x0008
        /*0034*/ 	.byte	0x00, 0xf5, 0x21, 0x00


	//----- nvinfo : EIATTR_KPARAM_INFO
	.align		4
.L_43:
        /*0038*/ 	.byte	0x04, 0x17
        /*003a*/ 	.short	(.L_45 - .L_44)
.L_44:
        /*003c*/ 	.word	0x00000000
        /*0040*/ 	.short	0x0000
        /*0042*/ 	.short	0x0000
        /*0044*/ 	.byte	0x00, 0xf5, 0x21, 0x00


	//----- nvinfo : EIATTR_SPARSE_MMA_MASK
	.align		4
.L_45:
        /*0048*/ 	.byte	0x03, 0x50
        /*004a*/ 	.short	0x0000


	//----- nvinfo : EIATTR_MAXREG_COUNT
	.align		4
        /*004c*/ 	.byte	0x03, 0x1b
        /*004e*/ 	.short	0x00ff


	//----- nvinfo : EIATTR_MERCURY_ISA_VERSION
	.align		4
        /*0050*/ 	.byte	0x03, 0x5f
        /*0052*/ 	.short	0x0101


	//----- nvinfo : EIATTR_VRC_CTA_INIT_COUNT
	.align		4
        /*0054*/ 	.byte	0x02, 0x4a
	.zero		1
	.zero		1


	//----- nvinfo : EIATTR_EXIT_INSTR_OFFSETS
	.align		4
        /*0058*/ 	.byte	0x04, 0x1c
        /*005a*/ 	.short	(.L_47 - .L_46)


	//   ....[0]....
.L_46:
        /*005c*/ 	.word	0x00000090


	//   ....[1]....
        /*0060*/ 	.word	0x00000230


	//----- nvinfo : EIATTR_CRS_STACK_SIZE
	.align		4
.L_47:
        /*0064*/ 	.byte	0x04, 0x1e
        /*0066*/ 	.short	(.L_49 - .L_48)
.L_48:
        /*0068*/ 	.word	0x00000000


	//----- nvinfo : EIATTR_CBANK_PARAM_SIZE
	.align		4
.L_49:
        /*006c*/ 	.byte	0x03, 0x19
        /*006e*/ 	.short	0x0020


	//----- nvinfo : EIATTR_PARAM_CBANK
	.align		4
        /*0070*/ 	.byte	0x04, 0x0a
        /*0072*/ 	.short	(.L_51 - .L_50)
	.align		4
.L_50:
        /*0074*/ 	.word	index@(.nv.constant0._Z15grid_stride_addPfS_S_m)
        /*0078*/ 	.short	0x0380
        /*007a*/ 	.short	0x0020


	//----- nvinfo : EIATTR_SW_WAR
	.align		4
.L_51:
        /*007c*/ 	.byte	0x04, 0x36
        /*007e*/ 	.short	(.L_53 - .L_52)
.L_52:
        /*0080*/ 	.word	0x00000008
.L_53:


//--------------------- .nv.info._Z13primitive_addPfS_S_m --------------------------
	.section	.nv.info._Z13primitive_addPfS_S_m,"",@"SHT_CUDA_INFO"
	.sectionflags	@""
	.align	4


	//----- nvinfo : EIATTR_CUDA_API_VERSION
	.align		4
        /*0000*/ 	.byte	0x04, 0x37
        /*0002*/ 	.short	(.L_55 - .L_54)
.L_54:
        /*0004*/ 	.word	0x00000082


	//----- nvinfo : EIATTR_KPARAM_INFO
	.align		4
.L_55:
        /*0008*/ 	.byte	0x04, 0x17
        /*000a*/ 	.short	(.L_57 - .L_56)
.L_56:
        /*000c*/ 	.word	0x00000000
        /*0010*/ 	.short	0x0003
        /*0012*/ 	.short	0x0018
        /*0014*/ 	.byte	0x00, 0xf0, 0x21, 0x00


	//----- nvinfo : EIATTR_KPARAM_INFO
	.align		4
.L_57:
        /*0018*/ 	.byte	0x04, 0x17
        /*001a*/ 	.short	(.L_59 - .L_58)
.L_58:
        /*001c*/ 	.word	0x00000000
        /*0020*/ 	.short	0x0002
        /*0022*/ 	.short	0x0010
        /*0024*/ 	.byte	0x00, 0xf5, 0x21, 0x00


	//----- nvinfo : EIATTR_KPARAM_INFO
	.align		4
.L_59:
        /*0028*/ 	.byte	0x04, 0x17
        /*002a*/ 	.short	(.L_61 - .L_60)
.L_60:
        /*002c*/ 	.word	0x00000000
        /*0030*/ 	.short	0x0001
        /*0032*/ 	.short	0x0008
        /*0034*/ 	.byte	0x00, 0xf5, 0x21, 0x00


	//----- nvinfo : EIATTR_KPARAM_INFO
	.align		4
.L_61:
        /*0038*/ 	.byte	0x04, 0x17
        /*003a*/ 	.short	(.L_63 - .L_62)
.L_62:
        /*003c*/ 	.word	0x00000000
        /*0040*/ 	.short	0x0000
        /*0042*/ 	.short	0x0000
        /*0044*/ 	.byte	0x00, 0xf5, 0x21, 0x00


	//----- nvinfo : EIATTR_SPARSE_MMA_MASK
	.align		4
.L_63:
        /*0048*/ 	.byte	0x03, 0x50
        /*004a*/ 	.short	0x0000


	//----- nvinfo : EIATTR_MAXREG_COUNT
	.align		4
        /*004c*/ 	.byte	0x03, 0x1b
        /*004e*/ 	.short	0x00ff


	//----- nvinfo : EIATTR_NUM_BARRIERS
	.align		4
        /*0050*/ 	.byte	0x02, 0x4c
        /*0052*/ 	.byte	0x01
	.zero		1


	//----- nvinfo : EIATTR_MERCURY_ISA_VERSION
	.align		4
        /*0054*/ 	.byte	0x03, 0x5f
        /*0056*/ 	.short	0x0101


	//----- nvinfo : EIATTR_VRC_CTA_INIT_COUNT
	.align		4
        /*0058*/ 	.byte	0x02, 0x4a
	.zero		1
	.zero		1


	//----- nvinfo : EIATTR_EXIT_INSTR_OFFSETS
	.align		4
        /*005c*/ 	.byte	0x04, 0x1c
        /*005e*/ 	.short	(.L_65 - .L_64)


	//   ....[0]....
.L_64:
        /*0060*/ 	.word	0x000001c0


	//----- nvinfo : EIATTR_CRS_STACK_SIZE
	.align		4
.L_65:
        /*0064*/ 	.byte	0x04, 0x1e
        /*0066*/ 	.short	(.L_67 - .L_66)
.L_66:
        /*0068*/ 	.word	0x00000000


	//----- nvinfo : EIATTR_CBANK_PARAM_SIZE
	.align		4
.L_67:
        /*006c*/ 	.byte	0x03, 0x19
        /*006e*/ 	.short	0x0020


	//----- nvinfo : EIATTR_PARAM_CBANK
	.align		4
        /*0070*/ 	.byte	0x04, 0x0a
        /*0072*/ 	.short	(.L_69 - .L_68)
	.align		4
.L_68:
        /*0074*/ 	.word	index@(.nv.constant0._Z13primitive_addPfS_S_m)
        /*0078*/ 	.short	0x0380
        /*007a*/ 	.short	0x0020


	//----- nvinfo : EIATTR_SW_WAR
	.align		4
.L_69:
        /*007c*/ 	.byte	0x04, 0x36
        /*007e*/ 	.short	(.L_71 - .L_70)
.L_70:
        /*0080*/ 	.word	0x00000008
.L_71:


//--------------------- .nv.callgraph             --------------------------
	.section	.nv.callgraph,"",@"SHT_CUDA_CALLGRAPH"
	.align	4
	.sectionentsize	8
	.align		4
        /*0000*/ 	.word	0x00000000
	.align		4
        /*0004*/ 	.word	0xffffffff
	.align		4
        /*0008*/ 	.word	0x00000000
	.align		4
        /*000c*/ 	.word	0xfffffffe
	.align		4
        /*0010*/ 	.word	0x00000000
	.align		4
        /*0014*/ 	.word	0xfffffffd
	.align		4
        /*0018*/ 	.word	0x00000000
	.align		4
        /*001c*/ 	.word	0xfffffffc


//--------------------- .text._Z13share_mem_addPfS_S_m --------------------------
	.section	.text._Z13share_mem_addPfS_S_m,"ax",@progbits
	.align	128
        .global         _Z13share_mem_addPfS_S_m
        .type           _Z13share_mem_addPfS_S_m,@function
        .size           _Z13share_mem_addPfS_S_m,(.L_x_10 - _Z13share_mem_addPfS_S_m)
        .other          _Z13share_mem_addPfS_S_m,@"STO_CUDA_ENTRY STV_DEFAULT"
_Z13share_mem_addPfS_S_m:
.text._Z13share_mem_addPfS_S_m:
[----:B------:R-:W-:Y:S01]  /*0000*/  LDC R1, c[0x0][0x37c] ;  /* 0x0000df00ff017b82 */ /* 0x000fe20000000800 */
[----:B------:R-:W0:Y:S07]  /*0010*/  S2R R11, SR_TID.X ;  /* 0x00000000000b7919 */ /* 0x000e2e0000002100 */
[----:B------:R-:W0:Y:S01]  /*0020*/  S2UR UR4, SR_CTAID.X ;  /* 0x00000000000479c3 */ /* 0x000e220000002500 */
[----:B------:R-:W1:Y:S01]  /*0030*/  LDCU.64 UR6, c[0x0][0x358] ;  /* 0x00006b00ff0677ac */ /* 0x000e620008000a00 */
[----:B------:R-:W2:Y:S06]  /*0040*/  LDCU.64 UR8, c[0x0][0x398] ;  /* 0x00007300ff0877ac */ /* 0x000eac0008000a00 */
[----:B------:R-:W0:Y:S08]  /*0050*/  LDC R0, c[0x0][0x360] ;  /* 0x0000d800ff007b82 */ /* 0x000e300000000800 */
[----:B------:R-:W3:Y:S01]  /*0060*/  LDC.64 R2, c[0x0][0x390] ;  /* 0x0000e400ff027b82 */ /* 0x000ee20000000a00 */
[----:B0-----:R-:W-:-:S04]  /*0070*/  IMAD R9, R0, UR4, R11 ;  /* 0x0000000400097c24 */ /* 0x001fc8000f8e020b */
[----:B---3--:R-:W-:-:S05]  /*0080*/  IMAD.WIDE R2, R9, 0x4, R2 ;  /* 0x0000000409027825 */ /* 0x008fca00078e0202 */
[----:B-1----:R-:W3:Y:S01]  /*0090*/  LDG.E R0, desc[UR6][R2.64] ;  /* 0x0000000602007981 */ /* 0x002ee2000c1e1900 */
[----:B------:R-:W0:Y:S01]  /*00a0*/  S2UR UR5, SR_CgaCtaId ;  /* 0x00000000000579c3 */ /* 0x000e220000008800 */
[----:B------:R-:W-:Y:S01]  /*00b0*/  UMOV UR4, 0x400 ;  /* 0x0000040000047882 */ /* 0x000fe20000000000 */
[----:B--2---:R-:W-:Y:S01]  /*00c0*/  ISETP.GE.U32.AND P0, PT, R9, UR8, PT ;  /* 0x0000000809007c0c */ /* 0x004fe2000bf06070 */
[----:B------:R-:W-:Y:S01]  /*00d0*/  BSSY.RECONVERGENT B0, `(.L_x_0) ;  /* 0x000001a000007945 */ /* 0x000fe20003800200 */
[----:B------:R-:W-:-:S04]  /*00e0*/  SHF.R.S32.HI R4, RZ, 0x1f, R9 ;  /* 0x0000001fff047819 */ /* 0x000fc80000011409 */
[----:B------:R-:W-:Y:S01]  /*00f0*/  ISETP.GE.U32.AND.EX P0, PT, R4, UR9, PT, P0 ;  /* 0x0000000904007c0c */ /* 0x000fe2000bf06100 */
[----:B0-----:R-:W-:-:S06]  /*0100*/  ULEA UR4, UR5, UR4, 0x18 ;  /* 0x0000000405047291 */ /* 0x001fcc000f8ec0ff */
[----:B------:R-:W-:-:S05]  /*0110*/  LEA R11, R11, UR4, 0x2 ;  /* 0x000000040b0b7c11 */ /* 0x000fca000f8e10ff */
[----:B---3--:R0:W-:Y:S01]  /*0120*/  STS [R11], R0 ;  /* 0x000000000b007388 */ /* 0x0081e20000000800 */
[----:B------:R-:W-:Y:S05]  /*0130*/  @P0 BRA `(.L_x_1) ;  /* 0x00000000004c0947 */ /* 0x000fea0003800000 */
[----:B------:R-:W1:Y:S01]  /*0140*/  LDCU.128 UR12, c[0x0][0x380] ;  /* 0x00007000ff0c77ac */ /* 0x000e620008000c00 */
[C---:B------:R-:W-:Y:S01]  /*0150*/  IMAD.SHL.U32 R6, R9.reuse, 0x4, RZ ;  /* 0x0000000409067824 */ /* 0x040fe200078e00ff */
[----:B------:R-:W-:-:S04]  /*0160*/  SHF.L.U64.HI R7, R9, 0x2, R4 ;  /* 0x0000000209077819 */ /* 0x000fc80000010204 */
[C---:B-1----:R-:W-:Y:S02]  /*0170*/  IADD3 R4, P0, PT, R6.reuse, UR12, RZ ;  /* 0x0000000c06047c10 */ /* 0x042fe4000ff1e0ff */
[----:B------:R-:W-:Y:S02]  /*0180*/  IADD3 R6, P1, PT, R6, UR14, RZ ;  /* 0x0000000e06067c10 */ /* 0x000fe4000ff3e0ff */
[C---:B------:R-:W-:Y:S02]  /*0190*/  IADD3.X R5, PT, PT, R7.reuse, UR13, RZ, P0, !PT ;  /* 0x0000000d07057c10 */ /* 0x040fe400087fe4ff */
[----:B------:R-:W-:-:S03]  /*01a0*/  IADD3.X R7, PT, PT, R7, UR15, RZ, P1, !PT ;  /* 0x0000000f07077c10 */ /* 0x000fc60008ffe4ff */
[----:B------:R-:W2:Y:S04]  /*01b0*/  LDG.E R4, desc[UR6][R4.64] ;  /* 0x0000000604047981 */ /* 0x000ea8000c1e1900 */
[----:B------:R-:W2:Y:S01]  /*01c0*/  LDG.E R7, desc[UR6][R6.64] ;  /* 0x0000000606077981 */ /* 0x000ea2000c1e1900 */
[----:B------:R-:W-:Y:S01]  /*01d0*/  BSSY.RECONVERGENT B1, `(.L_x_2) ;  /* 0x0000008000017945 */ /* 0x000fe20003800200 */
[----:B--2---:R-:W-:-:S07]  /*01e0*/  FADD R13, R4, R7 ;  /* 0x00000007040d7221 */ /* 0x004fce0000000000 */
.L_x_3:
[----:B------:R-:W-:Y:S02]  /*01f0*/  VIADD R9, R9, 0x100 ;  /* 0x0000010009097836 */ /* 0x000fe40000000000 */
[----:B0-----:R-:W-:-:S03]  /*0200*/  FADD R0, R13, R0 ;  /* 0x000000000d007221 */ /* 0x001fc60000000000 */
[----:B------:R-:W-:Y:S02]  /*0210*/  ISETP.GE.U32.AND P0, PT, R9, UR8, PT ;  /* 0x0000000809007c0c */ /* 0x000fe4000bf06070 */
[----:B------:R-:W-:-:S04]  /*0220*/  SHF.R.S32.HI R4, RZ, 0x1f, R9 ;  /* 0x0000001fff047819 */ /* 0x000fc80000011409 */
[----:B------:R-:W-:-:S13]  /*0230*/  ISETP.GE.U32.AND.EX P0, PT, R4, UR9, PT, P0 ;  /* 0x0000000904007c0c */ /* 0x000fda000bf06100 */
[----:B------:R-:W-:Y:S05]  /*0240*/  @!P0 BRA `(.L_x_3) ;  /* 0xfffffffc00e88947 */ /* 0x000fea000383ffff */
[----:B------:R-:W-:Y:S05]  /*0250*/  BSYNC.RECONVERGENT B1 ;  /* 0x0000000000017941 */ /* 0x000fea0003800200 */
.L_x_2:
[----:B------:R1:W-:Y:S02]  /*0260*/  STS [R11], R0 ;  /* 0x000000000b007388 */ /* 0x0003e40000000800 */
.L_x_1:
[----:B------:R-:W-:Y:S05]  /*0270*/  BSYNC.RECONVERGENT B0 ;  /* 0x0000000000007941 */ /* 0x000fea0003800200 */
.L_x_0:
[----:B------:R-:W-:Y:S06]  /*0280*/  BAR.SYNC.DEFER_BLOCKING 0x0 ;  /* 0x0000000000007b1d */ /* 0x000fec0000010000 */
[----:B01----:R-:W0:Y:S04]  /*0290*/  LDS R11, [R11] ;  /* 0x000000000b0b7984 */ /* 0x003e280000000800 */
[----:B0-----:R-:W-:Y:S01]  /*02a0*/  STG.E desc[UR6][R2.64], R11 ;  /* 0x0000000b02007986 */ /* 0x001fe2000c101906 */
[----:B------:R-:W-:Y:S05]  /*02b0*/  EXIT ;  /* 0x000000000000794d */ /* 0x000fea0003800000 */
.L_x_4:
[----:B------:R-:W-:-:S00]  /*02c0*/  BRA `(.L_x_4) ;  /* 0xfffffffc00fc7947 */ /* 0x000fc0000383ffff */
[----:B------:R-:W-:-:S00]  /*02d0*/  NOP ;  /* 0x0000000000007918 */ /* 0x000fc00000000000 */
        /* <DEDUP_REMOVED lines=10> */
.L_x_10:


//--------------------- .text._Z15grid_stride_addPfS_S_m --------------------------
	.section	.text._Z15grid_stride_addPfS_S_m,"ax",@progbits
	.align	128
        .global         _Z15grid_stride_addPfS_S_m
        .type           _Z15grid_stride_addPfS_S_m,@function
        .size           _Z15grid_stride_addPfS_S_m,(.L_x_11 - _Z15grid_stride_addPfS_S_m)
        .other          _Z15grid_stride_addPfS_S_m,@"STO_CUDA_ENTRY STV_DEFAULT"
_Z15grid_stride_addPfS_S_m:
.text._Z15grid_stride_addPfS_S_m:
[----:B------:R-:W-:Y:S01]  /*0000*/  LDC R1, c[0x0][0x37c] ;  /* 0x0000df00ff017b82 */ /* 0x000fe20000000800 */
[----:B------:R-:W0:Y:S07]  /*0010*/  S2R R0, SR_TID.X ;  /* 0x0000000000007919 */ /* 0x000e2e0000002100 */
[----:B------:R-:W0:Y:S01]  /*0020*/  S2UR UR4, SR_CTAID.X ;  /* 0x00000000000479c3 */ /* 0x000e220000002500 */
[----:B------:R-:W1:Y:S07]  /*0030*/  LDCU.64 UR8, c[0x0][0x398] ;  /* 0x00007300ff0877ac */ /* 0x000e6e0008000a00 */
[----:B------:R-:W0:Y:S02]  /*0040*/  LDC R9, c[0x0][0x360] ;  /* 0x0000d800ff097b82 */ /* 0x000e240000000800 */
[----:B0-----:R-:W-:-:S05]  /*0050*/  IMAD R0, R9, UR4, R0 ;  /* 0x0000000409007c24 */ /* 0x001fca000f8e0200 */
[----:B-1----:R-:W-:Y:S02]  /*0060*/  ISETP.GE.U32.AND P0, PT, R0, UR8, PT ;  /* 0x0000000800007c0c */ /* 0x002fe4000bf06070 */
[----:B------:R-:W-:-:S04]  /*0070*/  SHF.R.S32.HI R2, RZ, 0x1f, R0 ;  /* 0x0000001fff027819 */ /* 0x000fc80000011400 */
[----:B------:R-:W-:-:S13]  /*0080*/  ISETP.GE.U32.AND.EX P0, PT, R2, UR9, PT, P0 ;  /* 0x0000000902007c0c */ /* 0x000fda000bf06100 */
[----:B------:R-:W-:Y:S05]  /*0090*/  @P0 EXIT ;  /* 0x000000000000094d */ /* 0x000fea0003800000 */
[----:B------:R-:W0:Y:S01]  /*00a0*/  LDCU UR4, c[0x0][0x370] ;  /* 0x00006e00ff0477ac */ /* 0x000e220008000800 */
[----:B------:R-:W-:Y:S02]  /*00b0*/  IMAD.MOV.U32 R13, RZ, RZ, R2 ;  /* 0x000000ffff0d7224 */ /* 0x000fe400078e0002 */
[----:B------:R-:W-:Y:S01]  /*00c0*/  IMAD.MOV.U32 R8, RZ, RZ, R0 ;  /* 0x000000ffff087224 */ /* 0x000fe200078e0000 */
[----:B------:R-:W1:Y:S01]  /*00d0*/  LDCU.64 UR6, c[0x0][0x358] ;  /* 0x00006b00ff0677ac */ /* 0x000e620008000a00 */
[----:B------:R-:W2:Y:S01]  /*00e0*/  LDCU.64 UR10, c[0x0][0x390] ;  /* 0x00007200ff0a77ac */ /* 0x000ea20008000a00 */
[----:B------:R-:W3:Y:S01]  /*00f0*/  LDCU.128 UR12, c[0x0][0x380] ;  /* 0x00007000ff0c77ac */ /* 0x000ee20008000c00 */
[----:B0-----:R-:W-:-:S07]  /*0100*/  IMAD R9, R9, UR4, RZ ;  /* 0x0000000409097c24 */ /* 0x001fce000f8e02ff */
.L_x_5:
[C---:B0-----:R-:W-:Y:S01]  /*0110*/  IMAD.SHL.U32 R6, R8.reuse, 0x4, RZ ;  /* 0x0000000408067824 */ /* 0x041fe200078e00ff */
[----:B------:R-:W-:-:S04]  /*0120*/  SHF.L.U64.HI R7, R8, 0x2, R13 ;  /* 0x0000000208077819 */ /* 0x000fc8000001020d */
[C---:B---3--:R-:W-:Y:S02]  /*0130*/  IADD3 R4, P1, PT, R6.reuse, UR14, RZ ;  /* 0x0000000e06047c10 */ /* 0x048fe4000ff3e0ff */
[----:B------:R-:W-:Y:S02]  /*0140*/  IADD3 R2, P0, PT, R6, UR12, RZ ;  /* 0x0000000c06027c10 */ /* 0x000fe4000ff1e0ff */
[C---:B------:R-:W-:Y:S02]  /*0150*/  IADD3.X R5, PT, PT, R7.reuse, UR15, RZ, P1, !PT ;  /* 0x0000000f07057c10 */ /* 0x040fe40008ffe4ff */
[----:B------:R-:W-:-:S04]  /*0160*/  IADD3.X R3, PT, PT, R7, UR13, RZ, P0, !PT ;  /* 0x0000000d07037c10 */ /* 0x000fc800087fe4ff */
[----:B-1----:R-:W3:Y:S04]  /*0170*/  LDG.E R5, desc[UR6][R4.64] ;  /* 0x0000000604057981 */ /* 0x002ee8000c1e1900 */
[----:B------:R-:W3:Y:S01]  /*0180*/  LDG.E R2, desc[UR6][R2.64] ;  /* 0x0000000602027981 */ /* 0x000ee2000c1e1900 */
[----:B--2---:R-:W-:Y:S01]  /*0190*/  IADD3 R6, P0, PT, R6, UR10, RZ ;  /* 0x0000000a06067c10 */ /* 0x004fe2000ff1e0ff */
[----:B------:R-:W-:-:S03]  /*01a0*/  IMAD.IADD R8, R9, 0x1, R0 ;  /* 0x0000000109087824 */ /* 0x000fc600078e0200 */
[----:B------:R-:W-:Y:S02]  /*01b0*/  IADD3.X R7, PT, PT, R7, UR11, RZ, P0, !PT ;  /* 0x0000000b07077c10 */ /* 0x000fe400087fe4ff */
[----:B------:R-:W-:Y:S02]  /*01c0*/  ISETP.GE.U32.AND P0, PT, R8, UR8, PT ;  /* 0x0000000808007c0c */ /* 0x000fe4000bf06070 */
[----:B------:R-:W-:-:S04]  /*01d0*/  SHF.R.S32.HI R13, RZ, 0x1f, R8 ;  /* 0x0000001fff0d7819 */ /* 0x000fc80000011408 */
[----:B------:R-:W-:Y:S01]  /*01e0*/  ISETP.GE.U32.AND.EX P0, PT, R13, UR9, PT, P0 ;  /* 0x000000090d007c0c */ /* 0x000fe2000bf06100 */
[----:B------:R-:W-:Y:S02]  /*01f0*/  IMAD.MOV.U32 R0, RZ, RZ, R8 ;  /* 0x000000ffff007224 */ /* 0x000fe400078e0008 */
[----:B---3--:R-:W-:-:S05]  /*0200*/  FADD R11, R2, R5 ;  /* 0x00000005020b7221 */ /* 0x008fca0000000000 */
[----:B------:R0:W-:Y:S05]  /*0210*/  STG.E desc[UR6][R6.64], R11 ;  /* 0x0000000b06007986 */ /* 0x0001ea000c101906 */
[----:B------:R-:W-:Y:S05]  /*0220*/  @!P0 BRA `(.L_x_5) ;  /* 0xfffffffc00b88947 */ /* 0x000fea000383ffff */
[----:B------:R-:W-:Y:S05]  /*0230*/  EXIT ;  /* 0x000000000000794d */ /* 0x000fea0003800000 */
.L_x_6:
        /* <DEDUP_REMOVED lines=12> */
.L_x_11:


//--------------------- .text._Z13primitive_addPfS_S_m --------------------------
	.section	.text._Z13primitive_addPfS_S_m,"ax",@progbits
	.align	128
        .global         _Z13primitive_addPfS_S_m
        .type           _Z13primitive_addPfS_S_m,@function
        .size           _Z13primitive_addPfS_S_m,(.L_x_12 - _Z13primitive_addPfS_S_m)
        .other          _Z13primitive_addPfS_S_m,@"STO_CUDA_ENTRY STV_DEFAULT"
_Z13primitive_addPfS_S_m:
.text._Z13primitive_addPfS_S_m:
[----:B------:R-:W-:Y:S01]  /*0000*/  LDC R1, c[0x0][0x37c] ;  /* 0x0000df00ff017b82 */ /* 0x000fe20000000800 */
[----:B------:R-:W0:Y:S07]  /*0010*/  S2R R0, SR_TID.X ;  /* 0x0000000000007919 */ /* 0x000e2e0000002100 */
[----:B------:R-:W0:Y:S01]  /*0020*/  S2UR UR4, SR_CTAID.X ;  /* 0x00000000000479c3 */ /* 0x000e220000002500 */
[----:B------:R-:W1:Y:S01]  /*0030*/  LDCU.64 UR6, c[0x0][0x398] ;  /* 0x00007300ff0677ac */ /* 0x000e620008000a00 */
[----:B------:R-:W-:Y:S06]  /*0040*/  BSSY.RECONVERGENT B0, `(.L_x_7) ;  /* 0x0000016000007945 */ /* 0x000fec0003800200 */
[----:B------:R-:W0:Y:S02]  /*0050*/  LDC R3, c[0x0][0x360] ;  /* 0x0000d800ff037b82 */ /* 0x000e240000000800 */
[----:B0-----:R-:W-:-:S05]  /*0060*/  IMAD R0, R3, UR4, R0 ;  /* 0x0000000403007c24 */ /* 0x001fca000f8e0200 */
[----:B-1----:R-:W-:Y:S02]  /*0070*/  ISETP.GE.U32.AND P0, PT, R0, UR6, PT ;  /* 0x0000000600007c0c */ /* 0x002fe4000bf06070 */
[----:B------:R-:W-:-:S04]  /*0080*/  SHF.R.S32.HI R3, RZ, 0x1f, R0 ;  /* 0x0000001fff037819 */ /* 0x000fc80000011400 */
[----:B------:R-:W-:-:S13]  /*0090*/  ISETP.GE.U32.AND.EX P0, PT, R3, UR7, PT, P0 ;  /* 0x0000000703007c0c */ /* 0x000fda000bf06100 */
[----:B------:R-:W-:Y:S05]  /*00a0*/  @P0 BRA `(.L_x_8) ;  /* 0x00000000003c0947 */ /* 0x000fea0003800000 */
[----:B------:R-:W0:Y:S01]  /*00b0*/  LDCU.128 UR8, c[0x0][0x380] ;  /* 0x00007000ff0877ac */ /* 0x000e220008000c00 */
[C---:B------:R-:W-:Y:S01]  /*00c0*/  IMAD.SHL.U32 R6, R0.reuse, 0x4, RZ ;  /* 0x0000000400067824 */ /* 0x040fe200078e00ff */
[----:B------:R-:W-:Y:S01]  /*00d0*/  SHF.L.U64.HI R0, R0, 0x2, R3 ;  /* 0x0000000200007819 */ /* 0x000fe20000010203 */
[----:B------:R-:W1:Y:S01]  /*00e0*/  LDCU.64 UR4, c[0x0][0x358] ;  /* 0x00006b00ff0477ac */ /* 0x000e620008000a00 */
[----:B------:R-:W2:Y:S02]  /*00f0*/  LDCU.64 UR6, c[0x0][0x390] ;  /* 0x00007200ff0677ac */ /* 0x000ea40008000a00 */
[C---:B0-----:R-:W-:Y:S02]  /*0100*/  IADD3 R4, P1, PT, R6.reuse, UR10, RZ ;  /* 0x0000000a06047c10 */ /* 0x041fe4000ff3e0ff */
[----:B------:R-:W-:Y:S02]  /*0110*/  IADD3 R2, P0, PT, R6, UR8, RZ ;  /* 0x0000000806027c10 */ /* 0x000fe4000ff1e0ff */
[----:B------:R-:W-:-:S02]  /*0120*/  IADD3.X R5, PT, PT, R0, UR11, RZ, P1, !PT ;  /* 0x0000000b00057c10 */ /* 0x000fc40008ffe4ff */
[----:B------:R-:W-:-:S04]  /*0130*/  IADD3.X R3, PT, PT, R0, UR9, RZ, P0, !PT ;  /* 0x0000000900037c10 */ /* 0x000fc800087fe4ff */
[----:B-1----:R-:W3:Y:S04]  /*0140*/  LDG.E R5, desc[UR4][R4.64] ;  /* 0x0000000404057981 */ /* 0x002ee8000c1e1900 */
[----:B------:R-:W3:Y:S01]  /*0150*/  LDG.E R2, desc[UR4][R2.64] ;  /* 0x0000000402027981 */ /* 0x000ee2000c1e1900 */
[----:B--2---:R-:W-:-:S04]  /*0160*/  IADD3 R6, P0, PT, R6, UR6, RZ ;  /* 0x0000000606067c10 */ /* 0x004fc8000ff1e0ff */
[----:B------:R-:W-:Y:S01]  /*0170*/  IADD3.X R7, PT, PT, R0, UR7, RZ, P0, !PT ;  /* 0x0000000700077c10 */ /* 0x000fe200087fe4ff */
[----:B---3--:R-:W-:-:S05]  /*0180*/  FADD R9, R2, R5 ;  /* 0x0000000502097221 */ /* 0x008fca0000000000 */
[----:B------:R0:W-:Y:S03]  /*0190*/  STG.E desc[UR4][R6.64], R9 ;  /* 0x0000000906007986 */ /* 0x0001e6000c101904 */
.L_x_8:
[----:B------:R-:W-:Y:S05]  /*01a0*/  BSYNC.RECONVERGENT B0 ;  /* 0x0000000000007941 */ /* 0x000fea0003800200 */
.L_x_7:
[----:B------:R-:W-:Y:S06]  /*01b0*/  BAR.SYNC.DEFER_BLOCKING 0x0 ;  /* 0x0000000000007b1d */ /* 0x000fec0000010000 */
[----:B------:R-:W-:Y:S05]  /*01c0*/  EXIT ;  /* 0x000000000000794d */ /* 0x000fea0003800000 */
.L_x_9:
        /* <DEDUP_REMOVED lines=11> */
.L_x_12:


//--------------------- .nv.shared._Z13share_mem_addPfS_S_m --------------------------
	.section	.nv.shared._Z13share_mem_addPfS_S_m,"aw",@nobits
	.sectionflags	@""
	.align	4
.nv.shared._Z13share_mem_addPfS_S_m:
	.zero		2048


//--------------------- .nv.shared.reserved.0     --------------------------
	.section	.nv.shared.reserved.0,"aw",@nobits
	.weak		__nv_reservedSMEM_offset_0_alias
	.size		__nv_reservedSMEM_offset_0_alias, 0, 64
	.other		__nv_reservedSMEM_offset_0_alias,@"STO_CUDA_RESERVED_SHARED STV_DEFAULT"
__nv_reservedSMEM_offset_0_alias:
	.zero		0
	.zero		64


//--------------------- .nv.constant0._Z13share_mem_addPfS_S_m --------------------------
	.section	.nv.constant0._Z13share_mem_addPfS_S_m,"a",@progbits
	.sectionflags	@""
	.align	4
.nv.constant0._Z13share_mem_addPfS_S_m:
	.zero		928


//--------------------- .nv.constant0._Z15grid_stride_addPfS_S_m --------------------------
	.section	.nv.constant0._Z15grid_stride_addPfS_S_m,"a",@progbits
	.sectionflags	@""
	.align	4
.nv.constant0._Z15grid_stride_addPfS_S_m:
	.zero		928


//--------------------- .nv.constant0._Z13primitive_addPfS_S_m --------------------------
	.section	.nv.constant0._Z13primitive_addPfS_S_m,"a",@progbits
	.sectionflags	@""
	.align	4
.nv.constant0._Z13primitive_addPfS_S_m:
	.zero		928


//--------------------- SYMBOLS --------------------------

	.type		.nv.reservedSmem.offset0,@object
	.size		.nv.reservedSmem.offset0,0x4
	.type		.nv.reservedSmem.cap,@object
	.size		.nv.reservedSmem.cap,0x4
